//
// Generated by NVIDIA NVVM Compiler
//
// Compiler Build ID: CL-36424714
// Cuda compilation tools, release 13.0, V13.0.88
// Based on NVVM 20.0.0
//

.version 9.0
.target sm_100
.address_size 64

	// .globl	matmul_kernel

.visible .entry matmul_kernel(
	.param .u64 .ptr .align 1 matmul_kernel_param_0,
	.param .u64 .ptr .align 1 matmul_kernel_param_1,
	.param .u64 .ptr .align 1 matmul_kernel_param_2,
	.param .u32 matmul_kernel_param_3,
	.param .u32 matmul_kernel_param_4,
	.param .u32 matmul_kernel_param_5
)
{
	.reg .pred 	%p<10>;
	.reg .b32 	%r<40>;
	.reg .b32 	%f<68>;
	.reg .b64 	%rd<53>;

	ld.param.u64 	%rd7, [matmul_kernel_param_0];
	ld.param.u64 	%rd8, [matmul_kernel_param_1];
	ld.param.u64 	%rd6, [matmul_kernel_param_2];
	ld.param.u32 	%r18, [matmul_kernel_param_4];
	ld.param.u32 	%r19, [matmul_kernel_param_5];
	cvta.to.global.u64 	%rd1, %rd8;
	cvta.to.global.u64 	%rd2, %rd7;
	mov.u32 	%r20, %ctaid.y;
	mov.u32 	%r21, %ntid.y;
	mov.u32 	%r22, %tid.y;
	mad.lo.s32 	%r1, %r20, %r21, %r22;
	mov.u32 	%r23, %ctaid.x;
	mov.u32 	%r24, %ntid.x;
	mov.u32 	%r25, %tid.x;
	mad.lo.s32 	%r2, %r23, %r24, %r25;
	setp.lt.s32 	%p1, %r18, 1;
	mov.f32 	%f67, 0f00000000;
	@%p1 bra 	$L__BB0_12;
	mul.lo.s32 	%r3, %r18, %r1;
	and.b32  	%r4, %r18, 7;
	setp.lt.u32 	%p2, %r18, 8;
	mov.f32 	%f67, 0f00000000;
	mov.b32 	%r38, 0;
	@%p2 bra 	$L__BB0_4;
	and.b32  	%r38, %r18, 2147483640;
	neg.s32 	%r36, %r38;
	shl.b32 	%r7, %r19, 3;
	mul.wide.u32 	%rd9, %r3, 4;
	add.s64 	%rd10, %rd9, %rd2;
	add.s64 	%rd52, %rd10, 16;
	mov.f32 	%f67, 0f00000000;
	mul.wide.s32 	%rd13, %r19, 4;
	mov.u32 	%r35, %r2;
$L__BB0_3:
	.pragma "nounroll";
	ld.global.f32 	%f17, [%rd52+-16];
	mul.wide.s32 	%rd11, %r35, 4;
	add.s64 	%rd12, %rd1, %rd11;
	ld.global.f32 	%f18, [%rd12];
	fma.rn.f32 	%f19, %f17, %f18, %f67;
	ld.global.f32 	%f20, [%rd52+-12];
	add.s64 	%rd14, %rd12, %rd13;
	ld.global.f32 	%f21, [%rd14];
	fma.rn.f32 	%f22, %f20, %f21, %f19;
	ld.global.f32 	%f23, [%rd52+-8];
	add.s64 	%rd15, %rd14, %rd13;
	ld.global.f32 	%f24, [%rd15];
	fma.rn.f32 	%f25, %f23, %f24, %f22;
	ld.global.f32 	%f26, [%rd52+-4];
	add.s64 	%rd16, %rd15, %rd13;
	ld.global.f32 	%f27, [%rd16];
	fma.rn.f32 	%f28, %f26, %f27, %f25;
	ld.global.f32 	%f29, [%rd52];
	add.s64 	%rd17, %rd16, %rd13;
	ld.global.f32 	%f30, [%rd17];
	fma.rn.f32 	%f31, %f29, %f30, %f28;
	ld.global.f32 	%f32, [%rd52+4];
	add.s64 	%rd18, %rd17, %rd13;
	ld.global.f32 	%f33, [%rd18];
	fma.rn.f32 	%f34, %f32, %f33, %f31;
	ld.global.f32 	%f35, [%rd52+8];
	add.s64 	%rd19, %rd18, %rd13;
	ld.global.f32 	%f36, [%rd19];
	fma.rn.f32 	%f37, %f35, %f36, %f34;
	ld.global.f32 	%f38, [%rd52+12];
	add.s64 	%rd20, %rd19, %rd13;
	ld.global.f32 	%f39, [%rd20];
	fma.rn.f32 	%f67, %f38, %f39, %f37;
	add.s32 	%r36, %r36, 8;
	add.s32 	%r35, %r35, %r7;
	add.s64 	%rd52, %rd52, 32;
	setp.ne.s32 	%p3, %r36, 0;
	@%p3 bra 	$L__BB0_3;
$L__BB0_4:
	setp.eq.s32 	%p4, %r4, 0;
	@%p4 bra 	$L__BB0_12;
	and.b32  	%r13, %r18, 3;
	setp.lt.u32 	%p5, %r4, 4;
	@%p5 bra 	$L__BB0_7;
	add.s32 	%r27, %r38, %r3;
	mul.wide.u32 	%rd21, %r27, 4;
	add.s64 	%rd22, %rd2, %rd21;
	ld.global.f32 	%f41, [%rd22];
	mad.lo.s32 	%r28, %r38, %r19, %r2;
	mul.wide.s32 	%rd23, %r28, 4;
	add.s64 	%rd24, %rd1, %rd23;
	ld.global.f32 	%f42, [%rd24];
	fma.rn.f32 	%f43, %f41, %f42, %f67;
	cvt.u64.u32 	%rd25, %r3;
	cvt.u64.u32 	%rd26, %r38;
	add.s64 	%rd27, %rd26, %rd25;
	shl.b64 	%rd28, %rd27, 2;
	add.s64 	%rd29, %rd2, %rd28;
	ld.global.f32 	%f44, [%rd29+4];
	mul.wide.s32 	%rd30, %r19, 4;
	add.s64 	%rd31, %rd24, %rd30;
	ld.global.f32 	%f45, [%rd31];
	fma.rn.f32 	%f46, %f44, %f45, %f43;
	ld.global.f32 	%f47, [%rd29+8];
	add.s64 	%rd32, %rd31, %rd30;
	ld.global.f32 	%f48, [%rd32];
	fma.rn.f32 	%f49, %f47, %f48, %f46;
	ld.global.f32 	%f50, [%rd29+12];
	add.s64 	%rd33, %rd32, %rd30;
	ld.global.f32 	%f51, [%rd33];
	fma.rn.f32 	%f67, %f50, %f51, %f49;
	add.s32 	%r38, %r38, 4;
$L__BB0_7:
	setp.eq.s32 	%p6, %r13, 0;
	@%p6 bra 	$L__BB0_12;
	setp.eq.s32 	%p7, %r13, 1;
	@%p7 bra 	$L__BB0_10;
	add.s32 	%r29, %r38, %r3;
	mul.wide.u32 	%rd34, %r29, 4;
	add.s64 	%rd35, %rd2, %rd34;
	ld.global.f32 	%f53, [%rd35];
	mad.lo.s32 	%r30, %r38, %r19, %r2;
	mul.wide.s32 	%rd36, %r30, 4;
	add.s64 	%rd37, %rd1, %rd36;
	ld.global.f32 	%f54, [%rd37];
	fma.rn.f32 	%f55, %f53, %f54, %f67;
	cvt.u64.u32 	%rd38, %r3;
	cvt.u64.u32 	%rd39, %r38;
	add.s64 	%rd40, %rd39, %rd38;
	shl.b64 	%rd41, %rd40, 2;
	add.s64 	%rd42, %rd2, %rd41;
	ld.global.f32 	%f56, [%rd42+4];
	mul.wide.s32 	%rd43, %r19, 4;
	add.s64 	%rd44, %rd37, %rd43;
	ld.global.f32 	%f57, [%rd44];
	fma.rn.f32 	%f67, %f56, %f57, %f55;
	add.s32 	%r38, %r38, 2;
$L__BB0_10:
	and.b32  	%r31, %r18, 1;
	setp.eq.b32 	%p8, %r31, 1;
	not.pred 	%p9, %p8;
	@%p9 bra 	$L__BB0_12;
	add.s32 	%r32, %r38, %r3;
	mul.wide.u32 	%rd45, %r32, 4;
	add.s64 	%rd46, %rd2, %rd45;
	ld.global.f32 	%f58, [%rd46];
	mad.lo.s32 	%r33, %r38, %r19, %r2;
	mul.wide.s32 	%rd47, %r33, 4;
	add.s64 	%rd48, %rd1, %rd47;
	ld.global.f32 	%f59, [%rd48];
	fma.rn.f32 	%f67, %f58, %f59, %f67;
$L__BB0_12:
	cvta.to.global.u64 	%rd49, %rd6;
	mad.lo.s32 	%r34, %r19, %r1, %r2;
	mul.wide.s32 	%rd50, %r34, 4;
	add.s64 	%rd51, %rd49, %rd50;
	st.global.f32 	[%rd51], %f67;
	ret;

}


// ===== COMPILED SASS (sm_100) =====

	.target	sm_100

	.elftype	@"ET_EXEC"


//--------------------- .note.nv.tkinfo           --------------------------
	.section	.note.nv.tkinfo,"",@"SHT_NOTE"
	.sectionflags	@"SHF_NOTE_NV_TKINFO"
	.tkinfo
        /*0018*/ 	.word	0x00000002
        /*0030*/ 	.string	""
        /*0030*/ 	.string	"ptxas"
        /*0030*/ 	.string	"Cuda compilation tools, release 13.0, V13.0.88"
        /*0030*/ 	.string	"Build cuda_13.0.r13.0/compiler.36424714_0"
        /*0030*/ 	.string	"-arch sm_100 -m 64 "



//--------------------- .note.nv.cuinfo           --------------------------
	.section	.note.nv.cuinfo,"",@"SHT_NOTE"
	.sectionflags	@"SHF_NOTE_NV_CUINFO"
        /*0018*/ 	.short	0x0002
        /*001a*/ 	.short	0x0064
        /*001c*/ 	.short	0x0082
	.zero		2


//--------------------- .nv.info                  --------------------------
	.section	.nv.info,"",@"SHT_CUDA_INFO"
	.align	4


	//----- nvinfo : EIATTR_REGCOUNT
	.align		4
        /*0000*/ 	.byte	0x04, 0x2f
        /*0002*/ 	.short	(.L_1 - .L_0)
	.align		4
.L_0:
        /*0004*/ 	.word	index@(matmul_kernel)
        /*0008*/ 	.word	0x00000020


	//----- nvinfo : EIATTR_FRAME_SIZE
	.align		4
.L_1:
        /*000c*/ 	.byte	0x04, 0x11
        /*000e*/ 	.short	(.L_3 - .L_2)
	.align		4
.L_2:
        /*0010*/ 	.word	index@(matmul_kernel)
        /*0014*/ 	.word	0x00000000


	//----- nvinfo : EIATTR_MIN_STACK_SIZE
	.align		4
.L_3:
        /*0018*/ 	.byte	0x04, 0x12
        /*001a*/ 	.short	(.L_5 - .L_4)
	.align		4
.L_4:
        /*001c*/ 	.word	index@(matmul_kernel)
        /*0020*/ 	.word	0x00000000
.L_5:


//--------------------- .nv.compat                --------------------------
	.section	.nv.compat,"",@"SHT_CUDA_COMPAT_INFO"
	.align	4
        /*0000*/ 	.byte	0x02, 0x09, 0x00, 0x00, 0x02, 0x02, 0x01, 0x00, 0x02, 0x05, 0x05, 0x00, 0x03, 0x07, 0x01, 0x01
        /*0010*/ 	.byte	0x02, 0x03, 0x00, 0x00, 0x02, 0x06, 0x01, 0x00, 0x04, 0x0b, 0x08, 0x00, 0x09, 0x00, 0x00, 0x00
        /*0020*/ 	.byte	0x00, 0x00, 0x00, 0x00


//--------------------- .nv.info.matmul_kernel    --------------------------
	.section	.nv.info.matmul_kernel,"",@"SHT_CUDA_INFO"
	.sectionflags	@""
	.align	4


	//----- nvinfo : EIATTR_CUDA_API_VERSION
	.align		4
        /*0000*/ 	.byte	0x04, 0x37
        /*0002*/ 	.short	(.L_7 - .L_6)
.L_6:
        /*0004*/ 	.word	0x00000082


	//----- nvinfo : EIATTR_KPARAM_INFO
	.align		4
.L_7:
        /*0008*/ 	.byte	0x04, 0x17
        /*000a*/ 	.short	(.L_9 - .L_8)
.L_8:
        /*000c*/ 	.word	0x00000000
        /*0010*/ 	.short	0x0005
        /*0012*/ 	.short	0x0020
        /*0014*/ 	.byte	0x00, 0xf0, 0x11, 0x00


	//----- nvinfo : EIATTR_KPARAM_INFO
	.align		4
.L_9:
        /*0018*/ 	.byte	0x04, 0x17
        /*001a*/ 	.short	(.L_11 - .L_10)
.L_10:
        /*001c*/ 	.word	0x00000000
        /*0020*/ 	.short	0x0004
        /*0022*/ 	.short	0x001c
        /*0024*/ 	.byte	0x00, 0xf0, 0x11, 0x00


	//----- nvinfo : EIATTR_KPARAM_INFO
	.align		4
.L_11:
        /*0028*/ 	.byte	0x04, 0x17
        /*002a*/ 	.short	(.L_13 - .L_12)
.L_12:
        /*002c*/ 	.word	0x00000000
        /*0030*/ 	.short	0x0003
        /*0032*/ 	.short	0x0018
        /*0034*/ 	.byte	0x00, 0xf0, 0x11, 0x00


	//----- nvinfo : EIATTR_KPARAM_INFO
	.align		4
.L_13:
        /*0038*/ 	.byte	0x04, 0x17
        /*003a*/ 	.short	(.L_15 - .L_14)
.L_14:
        /*003c*/ 	.word	0x00000000
        /*0040*/ 	.short	0x0002
        /*0042*/ 	.short	0x0010
        /*0044*/ 	.byte	0x00, 0xf5, 0x21, 0x00


	//----- nvinfo : EIATTR_KPARAM_INFO
	.align		4
.L_15:
        /*0048*/ 	.byte	0x04, 0x17
        /*004a*/ 	.short	(.L_17 - .L_16)
.L_16:
        /*004c*/ 	.word	0x00000000
        /*0050*/ 	.short	0x0001
        /*0052*/ 	.short	0x0008
        /*0054*/ 	.byte	0x00, 0xf5, 0x21, 0x00


	//----- nvinfo : EIATTR_KPARAM_INFO
	.align		4
.L_17:
        /*0058*/ 	.byte	0x04, 0x17
        /*005a*/ 	.short	(.L_19 - .L_18)
.L_18:
        /*005c*/ 	.word	0x00000000
        /*0060*/ 	.short	0x0000
        /*0062*/ 	.short	0x0000
        /*0064*/ 	.byte	0x00, 0xf5, 0x21, 0x00


	//----- nvinfo : EIATTR_SPARSE_MMA_MASK
	.align		4
.L_19:
        /*0068*/ 	.byte	0x03, 0x50
        /*006a*/ 	.short	0x0000


	//----- nvinfo : EIATTR_MAXREG_COUNT
	.align		4
        /*006c*/ 	.byte	0x03, 0x1b
        /*006e*/ 	.short	0x00ff


	//----- nvinfo : EIATTR_MERCURY_ISA_VERSION
	.align		4
        /*0070*/ 	.byte	0x03, 0x5f
        /*0072*/ 	.short	0x0101


	//----- nvinfo : EIATTR_VRC_CTA_INIT_COUNT
	.align		4
        /*0074*/ 	.byte	0x02, 0x4a
	.zero		1
	.zero		1


	//----- nvinfo : EIATTR_EXIT_INSTR_OFFSETS
	.align		4
        /*0078*/ 	.byte	0x04, 0x1c
        /*007a*/ 	.short	(.L_21 - .L_20)


	//   ....[0]....
.L_20:
        /*007c*/ 	.word	0x000008f0


	//----- nvinfo : EIATTR_CBANK_PARAM_SIZE
	.align		4
.L_21:
        /*0080*/ 	.byte	0x03, 0x19
        /*0082*/ 	.short	0x0024


	//----- nvinfo : EIATTR_PARAM_CBANK
	.align		4
        /*0084*/ 	.byte	0x04, 0x0a
        /*0086*/ 	.short	(.L_23 - .L_22)
	.align		4
.L_22:
        /*0088*/ 	.word	index@(.nv.constant0.matmul_kernel)
        /*008c*/ 	.short	0x0380
        /*008e*/ 	.short	0x0024


	//----- nvinfo : EIATTR_SW_WAR
	.align		4
.L_23:
        /*0090*/ 	.byte	0x04, 0x36
        /*0092*/ 	.short	(.L_25 - .L_24)
.L_24:
        /*0094*/ 	.word	0x00000008
.L_25:


//--------------------- .nv.callgraph             --------------------------
	.section	.nv.callgraph,"",@"SHT_CUDA_CALLGRAPH"
	.align	4
	.sectionentsize	8
	.align		4
        /*0000*/ 	.word	0x00000000
	.align		4
        /*0004*/ 	.word	0xffffffff
	.align		4
        /*0008*/ 	.word	0x00000000
	.align		4
        /*000c*/ 	.word	0xfffffffe
	.align		4
        /*0010*/ 	.word	0x00000000
	.align		4
        /*0014*/ 	.word	0xfffffffd
	.align		4
        /*0018*/ 	.word	0x00000000
	.align		4
        /*001c*/ 	.word	0xfffffffc


//--------------------- .text.matmul_kernel       --------------------------
	.section	.text.matmul_kernel,"ax",@progbits
	.align	128
        .global         matmul_kernel
        .type           matmul_kernel,@function
        .size           matmul_kernel,(.L_x_5 - matmul_kernel)
        .other          matmul_kernel,@"STO_CUDA_ENTRY STV_DEFAULT"
matmul_kernel:
.text.matmul_kernel:
[----:B------:R-:W-:Y:S08]  /*0000*/  LDC R1, c[0x0][0x37c] ;  /* 0x0000df00ff017b82 */ /* 0x000ff00000000800 */
[----:B------:R-:W0:Y:S01]  /*0010*/  LDC R0, c[0x0][0x39c] ;  /* 0x0000e700ff007b82 */ /* 0x000e220000000800 */
[----:B------:R-:W1:Y:S01]  /*0020*/  S2R R2, SR_TID.Y ;  /* 0x0000000000027919 */ /* 0x000e620000002200 */
[----:B------:R-:W2:Y:S01]  /*0030*/  LDCU.64 UR4, c[0x0][0x358] ;  /* 0x00006b00ff0477ac */ /* 0x000ea20008000a00 */
[----:B------:R-:W-:Y:S01]  /*0040*/  HFMA2 R29, -RZ, RZ, 0, 0 ;  /* 0x00000000ff1d7431 */ /* 0x000fe200000001ff */
[----:B------:R-:W3:Y:S04]  /*0050*/  S2R R3, SR_TID.X ;  /* 0x0000000000037919 */ /* 0x000ee80000002100 */
[----:B------:R-:W1:Y:S08]  /*0060*/  LDC R17, c[0x0][0x364] ;  /* 0x0000d900ff117b82 */ /* 0x000e700000000800 */
[----:B------:R-:W1:Y:S08]  /*0070*/  S2UR UR6, SR_CTAID.Y ;  /* 0x00000000000679c3 */ /* 0x000e700000002600 */
[----:B------:R-:W3:Y:S01]  /*0080*/  S2UR UR7, SR_CTAID.X ;  /* 0x00000000000779c3 */ /* 0x000ee20000002500 */
[----:B0-----:R-:W-:-:S07]  /*0090*/  ISETP.GE.AND P0, PT, R0, 0x1, PT ;  /* 0x000000010000780c */ /* 0x001fce0003f06270 */
[----:B------:R-:W3:Y:S01]  /*00a0*/  LDC R16, c[0x0][0x360] ;  /* 0x0000d800ff107b82 */ /* 0x000ee20000000800 */
[----:B-1----:R-:W-:Y:S02]  /*00b0*/  IMAD R17, R17, UR6, R2 ;  /* 0x0000000611117c24 */ /* 0x002fe4000f8e0202 */
[----:B---3--:R-:W-:-:S03]  /*00c0*/  IMAD R16, R16, UR7, R3 ;  /* 0x0000000710107c24 */ /* 0x008fc6000f8e0203 */
[----:B--2---:R-:W-:Y:S05]  /*00d0*/  @!P0 BRA `(.L_x_0) ;  /* 0x0000000400f08947 */ /* 0x004fea0003800000 */
[C---:B------:R-:W-:Y:S01]  /*00e0*/  ISETP.GE.U32.AND P1, PT, R0.reuse, 0x8, PT ;  /* 0x000000080000780c */ /* 0x040fe20003f26070 */
[----:B------:R-:W-:Y:S01]  /*00f0*/  IMAD R19, R17, R0, RZ ;  /* 0x0000000011137224 */ /* 0x000fe200078e02ff */
[----:B------:R-:W-:Y:S02]  /*0100*/  LOP3.LUT R24, R0, 0x7, RZ, 0xc0, !PT ;  /* 0x0000000700187812 */ /* 0x000fe400078ec0ff */
[----:B------:R-:W-:Y:S02]  /*0110*/  MOV R29, RZ ;  /* 0x000000ff001d7202 */ /* 0x000fe40000000f00 */
[----:B------:R-:W-:Y:S02]  /*0120*/  ISETP.NE.AND P0, PT, R24, RZ, PT ;  /* 0x000000ff1800720c */ /* 0x000fe40003f05270 */
[----:B------:R-:W-:-:S05]  /*0130*/  MOV R20, RZ ;  /* 0x000000ff00147202 */ /* 0x000fca0000000f00 */
[----:B------:R-:W-:Y:S06]  /*0140*/  @!P1 BRA `(.L_x_1) ;  /* 0x0000000000c89947 */ /* 0x000fec0003800000 */
[----:B------:R-:W0:Y:S01]  /*0150*/  LDC.64 R2, c[0x0][0x380] ;  /* 0x0000e000ff027b82 */ /* 0x000e220000000a00 */
[----:B------:R-:W-:Y:S02]  /*0160*/  LOP3.LUT R20, R0, 0x7ffffff8, RZ, 0xc0, !PT ;  /* 0x7ffffff800147812 */ /* 0x000fe400078ec0ff */
[----:B------:R-:W-:Y:S02]  /*0170*/  MOV R29, RZ ;  /* 0x000000ff001d7202 */ /* 0x000fe40000000f00 */
[----:B------:R-:W-:Y:S02]  /*0180*/  MOV R21, R16 ;  /* 0x0000001000157202 */ /* 0x000fe40000000f00 */
[----:B------:R-:W-:Y:S01]  /*0190*/  IADD3 R18, PT, PT, -R20, RZ, RZ ;  /* 0x000000ff14127210 */ /* 0x000fe20007ffe1ff */
[----:B0-----:R-:W-:-:S03]  /*01a0*/  IMAD.WIDE.U32 R2, R19, 0x4, R2 ;  /* 0x0000000413027825 */ /* 0x001fc600078e0002 */
[----:B------:R-:W-:-:S04]  /*01b0*/  IADD3 R5, P1, PT, R2, 0x10, RZ ;  /* 0x0000001002057810 */ /* 0x000fc80007f3e0ff */
[----:B------:R-:W-:-:S09]  /*01c0*/  IADD3.X R4, PT, PT, RZ, R3, RZ, P1, !PT ;  /* 0x00000003ff047210 */ /* 0x000fd20000ffe4ff */
.L_x_2:
[----:B------:R-:W0:Y:S01]  /*01d0*/  LDC.64 R14, c[0x0][0x388] ;  /* 0x0000e200ff0e7b82 */ /* 0x000e220000000a00 */
[----:B------:R-:W-:Y:S02]  /*01e0*/  MOV R2, R5 ;  /* 0x0000000500027202 */ /* 0x000fe40000000f00 */
[----:B------:R-:W-:-:S05]  /*01f0*/  MOV R3, R4 ;  /* 0x0000000400037202 */ /* 0x000fca0000000f00 */
[----:B------:R-:W2:Y:S01]  /*0200*/  LDG.E R12, desc[UR4][R2.64+-0x10] ;  /* 0xfffff004020c7981 */ /* 0x000ea2000c1e1900 */
[----:B------:R-:W1:Y:S03]  /*0210*/  LDC R23, c[0x0][0x3a0] ;  /* 0x0000e800ff177b82 */ /* 0x000e660000000800 */
[----:B------:R-:W3:Y:S04]  /*0220*/  LDG.E R22, desc[UR4][R2.64+-0xc] ;  /* 0xfffff40402167981 */ /* 0x000ee8000c1e1900 */
[----:B------:R-:W4:Y:S04]  /*0230*/  LDG.E R27, desc[UR4][R2.64+-0x8] ;  /* 0xfffff804021b7981 */ /* 0x000f28000c1e1900 */
[----:B------:R-:W5:Y:S01]  /*0240*/  LDG.E R26, desc[UR4][R2.64+-0x4] ;  /* 0xfffffc04021a7981 */ /* 0x000f62000c1e1900 */
[----:B0-----:R-:W-:-:S05]  /*0250*/  IMAD.WIDE R14, R21, 0x4, R14 ;  /* 0x00000004150e7825 */ /* 0x001fca00078e020e */
[----:B------:R1:W2:Y:S02]  /*0260*/  LDG.E R13, desc[UR4][R14.64] ;  /* 0x000000040e0d7981 */ /* 0x0002a4000c1e1900 */
[----:B-1----:R-:W-:-:S05]  /*0270*/  IMAD.WIDE R14, R23, 0x4, R14 ;  /* 0x00000004170e7825 */ /* 0x002fca00078e020e */
[----:B------:R0:W3:Y:S01]  /*0280*/  LDG.E R25, desc[UR4][R14.64] ;  /* 0x000000040e197981 */ /* 0x0000e2000c1e1900 */
[----:B------:R-:W-:-:S04]  /*0290*/  IMAD.WIDE R10, R23, 0x4, R14 ;  /* 0x00000004170a7825 */ /* 0x000fc800078e020e */
[C---:B------:R-:W-:Y:S02]  /*02a0*/  IMAD.WIDE R8, R23.reuse, 0x4, R10 ;  /* 0x0000000417087825 */ /* 0x040fe400078e020a */
[----:B------:R-:W4:Y:S02]  /*02b0*/  LDG.E R10, desc[UR4][R10.64] ;  /* 0x000000040a0a7981 */ /* 0x000f24000c1e1900 */
[C---:B------:R-:W-:Y:S02]  /*02c0*/  IMAD.WIDE R4, R23.reuse, 0x4, R8 ;  /* 0x0000000417047825 */ /* 0x040fe400078e0208 */
[----:B------:R-:W5:Y:S02]  /*02d0*/  LDG.E R9, desc[UR4][R8.64] ;  /* 0x0000000408097981 */ /* 0x000f64000c1e1900 */
[C---:B------:R-:W-:Y:S02]  /*02e0*/  IMAD.WIDE R6, R23.reuse, 0x4, R4 ;  /* 0x0000000417067825 */ /* 0x040fe400078e0204 */
[----:B------:R-:W5:Y:S04]  /*02f0*/  LDG.E R11, desc[UR4][R2.64+0x4] ;  /* 0x00000404020b7981 */ /* 0x000f68000c1e1900 */
[----:B------:R-:W5:Y:S04]  /*0300*/  LDG.E R4, desc[UR4][R4.64] ;  /* 0x0000000404047981 */ /* 0x000f68000c1e1900 */
[----:B------:R-:W5:Y:S04]  /*0310*/  LDG.E R8, desc[UR4][R2.64+0xc] ;  /* 0x00000c0402087981 */ /* 0x000f68000c1e1900 */
[----:B------:R-:W5:Y:S01]  /*0320*/  LDG.E R5, desc[UR4][R2.64] ;  /* 0x0000000402057981 */ /* 0x000f62000c1e1900 */
[----:B--2---:R-:W-:Y:S01]  /*0330*/  FFMA R29, R12, R13, R29 ;  /* 0x0000000d0c1d7223 */ /* 0x004fe2000000001d */
[----:B------:R-:W-:-:S02]  /*0340*/  IMAD.WIDE R12, R23, 0x4, R6 ;  /* 0x00000004170c7825 */ /* 0x000fc400078e0206 */
[----:B------:R-:W2:Y:S02]  /*0350*/  LDG.E R6, desc[UR4][R6.64] ;  /* 0x0000000406067981 */ /* 0x000ea4000c1e1900 */
[----:B0-----:R-:W-:Y:S02]  /*0360*/  IMAD.WIDE R14, R23, 0x4, R12 ;  /* 0x00000004170e7825 */ /* 0x001fe400078e020c */
[----:B------:R-:W2:Y:S04]  /*0370*/  LDG.E R28, desc[UR4][R12.64] ;  /* 0x000000040c1c7981 */ /* 0x000ea8000c1e1900 */
[----:B------:R-:W2:Y:S04]  /*0380*/  LDG.E R7, desc[UR4][R2.64+0x8] ;  /* 0x0000080402077981 */ /* 0x000ea8000c1e1900 */
[----:B------:R-:W2:Y:S01]  /*0390*/  LDG.E R15, desc[UR4][R14.64] ;  /* 0x000000040e0f7981 */ /* 0x000ea2000c1e1900 */
[----:B---3--:R-:W-:Y:S01]  /*03a0*/  FFMA R22, R22, R25, R29 ;  /* 0x0000001916167223 */ /* 0x008fe2000000001d */
[----:B------:R-:W-:-:S03]  /*03b0*/  IADD3 R18, PT, PT, R18, 0x8, RZ ;  /* 0x0000000812127810 */ /* 0x000fc60007ffe0ff */
[----:B----4-:R-:W-:Y:S01]  /*03c0*/  FFMA R27, R27, R10, R22 ;  /* 0x0000000a1b1b7223 */ /* 0x010fe20000000016 */
[----:B------:R-:W-:-:S03]  /*03d0*/  ISETP.NE.AND P1, PT, R18, RZ, PT ;  /* 0x000000ff1200720c */ /* 0x000fc60003f25270 */
[----:B-----5:R-:W-:Y:S01]  /*03e0*/  FFMA R26, R26, R9, R27 ;  /* 0x000000091a1a7223 */ /* 0x020fe2000000001b */
[----:B------:R-:W-:-:S03]  /*03f0*/  LEA R21, R23, R21, 0x3 ;  /* 0x0000001517157211 */ /* 0x000fc600078e18ff */
[----:B------:R-:W-:Y:S01]  /*0400*/  FFMA R4, R5, R4, R26 ;  /* 0x0000000405047223 */ /* 0x000fe2000000001a */
[----:B------:R-:W-:-:S03]  /*0410*/  IADD3 R5, P2, PT, R2, 0x20, RZ ;  /* 0x0000002002057810 */ /* 0x000fc60007f5e0ff */
[----:B--2---:R-:W-:-:S04]  /*0420*/  FFMA R4, R11, R6, R4 ;  /* 0x000000060b047223 */ /* 0x004fc80000000004 */
[----:B------:R-:W-:Y:S01]  /*0430*/  FFMA R7, R7, R28, R4 ;  /* 0x0000001c07077223 */ /* 0x000fe20000000004 */
[----:B------:R-:W-:-:S03]  /*0440*/  IADD3.X R4, PT, PT, RZ, R3, RZ, P2, !PT ;  /* 0x00000003ff047210 */ /* 0x000fc600017fe4ff */
[----:B------:R-:W-:Y:S01]  /*0450*/  FFMA R29, R8, R15, R7 ;  /* 0x0000000f081d7223 */ /* 0x000fe20000000007 */
[----:B------:R-:W-:Y:S06]  /*0460*/  @P1 BRA `(.L_x_2) ;  /* 0xfffffffc00581947 */ /* 0x000fec000383ffff */
.L_x_1:
[----:B------:R-:W-:Y:S05]  /*0470*/  @!P0 BRA `(.L_x_0) ;  /* 0x0000000400088947 */ /* 0x000fea0003800000 */
[----:B------:R-:W-:Y:S02]  /*0480*/  ISETP.GE.U32.AND P1, PT, R24, 0x4, PT ;  /* 0x000000041800780c */ /* 0x000fe40003f26070 */
[----:B------:R-:W-:-:S04]  /*0490*/  LOP3.LUT R14, R0, 0x3, RZ, 0xc0, !PT ;  /* 0x00000003000e7812 */ /* 0x000fc800078ec0ff */
[----:B------:R-:W-:-:S07]  /*04a0*/  ISETP.NE.AND P0, PT, R14, RZ, PT ;  /* 0x000000ff0e00720c */ /* 0x000fce0003f05270 */
[----:B------:R-:W-:Y:S06]  /*04b0*/  @!P1 BRA `(.L_x_3) ;  /* 0x0000000000709947 */ /* 0x000fec0003800000 */
[----:B------:R-:W0:Y:S01]  /*04c0*/  LDC R11, c[0x0][0x3a0] ;  /* 0x0000e800ff0b7b82 */ /* 0x000e220000000800 */
[----:B------:R-:W1:Y:S01]  /*04d0*/  LDCU.64 UR6, c[0x0][0x380] ;  /* 0x00007000ff0677ac */ /* 0x000e620008000a00 */
[CC--:B------:R-:W-:Y:S02]  /*04e0*/  IADD3 R3, PT, PT, R19.reuse, R20.reuse, RZ ;  /* 0x0000001413037210 */ /* 0x0c0fe40007ffe0ff */
[----:B------:R-:W-:-:S04]  /*04f0*/  IADD3 R8, P1, PT, R19, R20, RZ ;  /* 0x0000001413087210 */ /* 0x000fc80007f3e0ff */
[----:B------:R-:W2:Y:S08]  /*0500*/  LDC.64 R4, c[0x0][0x388] ;  /* 0x0000e200ff047b82 */ /* 0x000eb00000000a00 */
[----:B------:R-:W3:Y:S01]  /*0510*/  LDC.64 R12, c[0x0][0x380] ;  /* 0x0000e000ff0c7b82 */ /* 0x000ee20000000a00 */
[----:B0-----:R-:W-:-:S04]  /*0520*/  IMAD R7, R20, R11, R16 ;  /* 0x0000000b14077224 */ /* 0x001fc800078e0210 */
[----:B--2---:R-:W-:-:S04]  /*0530*/  IMAD.WIDE R4, R7, 0x4, R4 ;  /* 0x0000000407047825 */ /* 0x004fc800078e0204 */
[----:B------:R-:W-:Y:S02]  /*0540*/  IMAD.WIDE R6, R11, 0x4, R4 ;  /* 0x000000040b067825 */ /* 0x000fe400078e0204 */
[----:B------:R-:W2:Y:S02]  /*0550*/  LDG.E R4, desc[UR4][R4.64] ;  /* 0x0000000404047981 */ /* 0x000ea4000c1e1900 */
[----:B---3--:R-:W-:Y:S01]  /*0560*/  IMAD.WIDE.U32 R12, R3, 0x4, R12 ;  /* 0x00000004030c7825 */ /* 0x008fe200078e000c */
[----:B------:R-:W-:Y:S02]  /*0570*/  IADD3.X R3, PT, PT, RZ, RZ, RZ, P1, !PT ;  /* 0x000000ffff037210 */ /* 0x000fe40000ffe4ff */
[----:B-1----:R-:W-:-:S03]  /*0580*/  LEA R2, P1, R8, UR6, 0x2 ;  /* 0x0000000608027c11 */ /* 0x002fc6000f8210ff */
[----:B------:R-:W2:Y:S01]  /*0590*/  LDG.E R12, desc[UR4][R12.64] ;  /* 0x000000040c0c7981 */ /* 0x000ea2000c1e1900 */
[----:B------:R-:W-:Y:S01]  /*05a0*/  LEA.HI.X R3, R8, UR7, R3, 0x2, P1 ;  /* 0x0000000708037c11 */ /* 0x000fe200088f1403 */
[C---:B------:R-:W-:Y:S02]  /*05b0*/  IMAD.WIDE R8, R11.reuse, 0x4, R6 ;  /* 0x000000040b087825 */ /* 0x040fe400078e0206 */
[----:B------:R-:W3:Y:S04]  /*05c0*/  LDG.E R6, desc[UR4][R6.64] ;  /* 0x0000000406067981 */ /* 0x000ee8000c1e1900 */
[----:B------:R-:W3:Y:S01]  /*05d0*/  LDG.E R18, desc[UR4][R2.64+0x4] ;  /* 0x0000040402127981 */ /* 0x000ee2000c1e1900 */
[----:B------:R-:W-:-:S03]  /*05e0*/  IMAD.WIDE R10, R11, 0x4, R8 ;  /* 0x000000040b0a7825 */ /* 0x000fc600078e0208 */
[----:B------:R-:W4:Y:S04]  /*05f0*/  LDG.E R21, desc[UR4][R8.64] ;  /* 0x0000000408157981 */ /* 0x000f28000c1e1900 */
[----:B------:R-:W4:Y:S04]  /*0600*/  LDG.E R15, desc[UR4][R2.64+0x8] ;  /* 0x00000804020f7981 */ /* 0x000f28000c1e1900 */
[----:B------:R-:W5:Y:S04]  /*0610*/  LDG.E R22, desc[UR4][R2.64+0xc] ;  /* 0x00000c0402167981 */ /* 0x000f68000c1e1900 */
[----:B------:R-:W5:Y:S01]  /*0620*/  LDG.E R10, desc[UR4][R10.64] ;  /* 0x000000040a0a7981 */ /* 0x000f62000c1e1900 */
[----:B------:R-:W-:Y:S01]  /*0630*/  IADD3 R20, PT, PT, R20, 0x4, RZ ;  /* 0x0000000414147810 */ /* 0x000fe20007ffe0ff */
[----:B--2---:R-:W-:-:S04]  /*0640*/  FFMA R29, R12, R4, R29 ;  /* 0x000000040c1d7223 */ /* 0x004fc8000000001d */
[----:B---3--:R-:W-:-:S04]  /*0650*/  FFMA R18, R18, R6, R29 ;  /* 0x0000000612127223 */ /* 0x008fc8000000001d */
[----:B----4-:R-:W-:-:S04]  /*0660*/  FFMA R15, R15, R21, R18 ;  /* 0x000000150f0f7223 */ /* 0x010fc80000000012 */
[----:B-----5:R-:W-:-:S07]  /*0670*/  FFMA R29, R22, R10, R15 ;  /* 0x0000000a161d7223 */ /* 0x020fce000000000f */
.L_x_3:
[----:B------:R-:W-:Y:S05]  /*0680*/  @!P0 BRA `(.L_x_0) ;  /* 0x0000000000848947 */ /* 0x000fea0003800000 */
[----:B------:R-:W-:Y:S01]  /*0690*/  ISETP.NE.AND P1, PT, R14, 0x1, PT ;  /* 0x000000010e00780c */ /* 0x000fe20003f25270 */
[----:B------:R-:W0:Y:S01]  /*06a0*/  LDC.64 R8, c[0x0][0x388] ;  /* 0x0000e200ff087b82 */ /* 0x000e220000000a00 */
[----:B------:R-:W-:-:S04]  /*06b0*/  LOP3.LUT R0, R0, 0x1, RZ, 0xc0, !PT ;  /* 0x0000000100007812 */ /* 0x000fc800078ec0ff */
[----:B------:R-:W-:-:S03]  /*06c0*/  ISETP.NE.U32.AND P0, PT, R0, 0x1, PT ;  /* 0x000000010000780c */ /* 0x000fc60003f05070 */
[----:B------:R-:W1:Y:S04]  /*06d0*/  LDC.64 R10, c[0x0][0x380] ;  /* 0x0000e000ff0a7b82 */ /* 0x000e680000000a00 */
[CC--:B------:R-:W-:Y:S02]  /*06e0*/  @P1 IADD3 R21, PT, PT, R19.reuse, R20.reuse, RZ ;  /* 0x0000001413151210 */ /* 0x0c0fe40007ffe0ff */
[----:B------:R-:W-:Y:S02]  /*06f0*/  @P1 IADD3 R0, P2, PT, R19, R20, RZ ;  /* 0x0000001413001210 */ /* 0x000fe40007f5e0ff */
[----:B------:R-:W2:Y:S02]  /*0700*/  @P1 LDC R15, c[0x0][0x3a0] ;  /* 0x0000e800ff0f1b82 */ /* 0x000ea40000000800 */
[----:B------:R-:W-:-:S06]  /*0710*/  @P1 IADD3.X R12, PT, PT, RZ, RZ, RZ, P2, !PT ;  /* 0x000000ffff0c1210 */ /* 0x000fcc00017fe4ff */
[----:B------:R-:W3:Y:S08]  /*0720*/  @P1 LDC.64 R6, c[0x0][0x380] ;  /* 0x0000e000ff061b82 */ /* 0x000ef00000000a00 */
[----:B------:R-:W4:Y:S01]  /*0730*/  @!P0 LDC R13, c[0x0][0x3a0] ;  /* 0x0000e800ff0d8b82 */ /* 0x000f220000000800 */
[----:B-1----:R-:W-:-:S06]  /*0740*/  @P1 IMAD.WIDE.U32 R10, R21, 0x4, R10 ;  /* 0x00000004150a1825 */ /* 0x002fcc00078e000a */
[----:B------:R-:W5:Y:S01]  /*0750*/  @P1 LDG.E R10, desc[UR4][R10.64] ;  /* 0x000000040a0a1981 */ /* 0x000f62000c1e1900 */
[----:B------:R-:W1:Y:S01]  /*0760*/  LDC.64 R2, c[0x0][0x380] ;  /* 0x0000e000ff027b82 */ /* 0x000e620000000a00 */
[C---:B--2---:R-:W-:Y:S01]  /*0770*/  @P1 IMAD R23, R20.reuse, R15, R16 ;  /* 0x0000000f14171224 */ /* 0x044fe200078e0210 */
[----:B------:R-:W-:-:S03]  /*0780*/  @P1 IADD3 R20, PT, PT, R20, 0x2, RZ ;  /* 0x0000000214141810 */ /* 0x000fc60007ffe0ff */
[----:B0-----:R-:W-:-:S03]  /*0790*/  @P1 IMAD.WIDE R8, R23, 0x4, R8 ;  /* 0x0000000417081825 */ /* 0x001fc600078e0208 */
[----:B------:R-:W0:Y:S01]  /*07a0*/  LDC.64 R4, c[0x0][0x388] ;  /* 0x0000e200ff047b82 */ /* 0x000e220000000a00 */
[C---:B---3--:R-:W-:Y:S02]  /*07b0*/  @P1 LEA R6, P2, R0.reuse, R6, 0x2 ;  /* 0x0000000600061211 */ /* 0x048fe400078410ff */
[----:B------:R-:W-:Y:S01]  /*07c0*/  @!P0 IADD3 R19, PT, PT, R19, R20, RZ ;  /* 0x0000001413138210 */ /* 0x000fe20007ffe0ff */
[----:B------:R-:W-:Y:S01]  /*07d0*/  @P1 IMAD.WIDE R14, R15, 0x4, R8 ;  /* 0x000000040f0e1825 */ /* 0x000fe200078e0208 */
[----:B------:R-:W-:Y:S02]  /*07e0*/  @P1 LEA.HI.X R7, R0, R7, R12, 0x2, P2 ;  /* 0x0000000700071211 */ /* 0x000fe400010f140c */
[----:B------:R-:W5:Y:S01]  /*07f0*/  @P1 LDG.E R0, desc[UR4][R8.64] ;  /* 0x0000000408001981 */ /* 0x000f62000c1e1900 */
[----:B----4-:R-:W-:-:S03]  /*0800*/  @!P0 IMAD R13, R20, R13, R16 ;  /* 0x0000000d140d8224 */ /* 0x010fc600078e0210 */
[----:B------:R-:W2:Y:S04]  /*0810*/  @P1 LDG.E R7, desc[UR4][R6.64+0x4] ;  /* 0x0000040406071981 */ /* 0x000ea8000c1e1900 */
[----:B------:R-:W2:Y:S01]  /*0820*/  @P1 LDG.E R14, desc[UR4][R14.64] ;  /* 0x000000040e0e1981 */ /* 0x000ea2000c1e1900 */
[----:B-1----:R-:W-:-:S06]  /*0830*/  @!P0 IMAD.WIDE.U32 R2, R19, 0x4, R2 ;  /* 0x0000000413028825 */ /* 0x002fcc00078e0002 */
[----:B------:R-:W3:Y:S01]  /*0840*/  @!P0 LDG.E R2, desc[UR4][R2.64] ;  /* 0x0000000402028981 */ /* 0x000ee2000c1e1900 */
[----:B0-----:R-:W-:-:S06]  /*0850*/  @!P0 IMAD.WIDE R4, R13, 0x4, R4 ;  /* 0x000000040d048825 */ /* 0x001fcc00078e0204 */
[----:B------:R-:W3:Y:S01]  /*0860*/  @!P0 LDG.E R4, desc[UR4][R4.64] ;  /* 0x0000000404048981 */ /* 0x000ee2000c1e1900 */
[----:B-----5:R-:W-:-:S04]  /*0870*/  @P1 FFMA R0, R10, R0, R29 ;  /* 0x000000000a001223 */ /* 0x020fc8000000001d */
[----:B--2---:R-:W-:-:S04]  /*0880*/  @P1 FFMA R29, R7, R14, R0 ;  /* 0x0000000e071d1223 */ /* 0x004fc80000000000 */
[----:B---3--:R-:W-:-:S07]  /*0890*/  @!P0 FFMA R29, R2, R4, R29 ;  /* 0x00000004021d8223 */ /* 0x008fce000000001d */
.L_x_0:
[----:B------:R-:W0:Y:S01]  /*08a0*/  LDC.64 R2, c[0x0][0x390] ;  /* 0x0000e400ff027b82 */ /* 0x000e220000000a00 */
[----:B------:R-:W1:Y:S02]  /*08b0*/  LDCU UR6, c[0x0][0x3a0] ;  /* 0x00007400ff0677ac */ /* 0x000e640008000800 */
[----:B-1----:R-:W-:-:S04]  /*08c0*/  IMAD R17, R17, UR6, R16 ;  /* 0x0000000611117c24 */ /* 0x002fc8000f8e0210 */
[----:B0-----:R-:W-:-:S05]  /*08d0*/  IMAD.WIDE R2, R17, 0x4, R2 ;  /* 0x0000000411027825 */ /* 0x001fca00078e0202 */
[----:B------:R-:W-:Y:S01]  /*08e0*/  STG.E desc[UR4][R2.64], R29 ;  /* 0x0000001d02007986 */ /* 0x000fe2000c101904 */
[----:B------:R-:W-:Y:S05]  /*08f0*/  EXIT ;  /* 0x000000000000794d */ /* 0x000fea0003800000 */
.L_x_4:
[----:B------:R-:W-:-:S00]  /*0900*/  BRA `(.L_x_4) ;  /* 0xfffffffc00fc7947 */ /* 0x000fc0000383ffff */
[----:B------:R-:W-:-:S00]  /*0910*/  NOP ;  /* 0x0000000000007918 */ /* 0x000fc00000000000 */
        /* <DEDUP_REMOVED lines=14> */
.L_x_5:


//--------------------- .nv.shared.reserved.0     --------------------------
	.section	.nv.shared.reserved.0,"aw",@nobits
	.weak		__nv_reservedSMEM_offset_0_alias
	.size		__nv_reservedSMEM_offset_0_alias, 0, 64
	.other		__nv_reservedSMEM_offset_0_alias,@"STO_CUDA_RESERVED_SHARED STV_DEFAULT"
__nv_reservedSMEM_offset_0_alias:
	.zero		0
	.zero		64


//--------------------- .nv.constant0.matmul_kernel --------------------------
	.section	.nv.constant0.matmul_kernel,"a",@progbits
	.sectionflags	@""
	.align	4
.nv.constant0.matmul_kernel:
	.zero		932


//--------------------- SYMBOLS --------------------------

	.type		.nv.reservedSmem.offset0,@object
	.size		.nv.reservedSmem.offset0,0x4
